//
// Generated by NVIDIA NVVM Compiler
//
// Compiler Build ID: CL-36424714
// Cuda compilation tools, release 13.0, V13.0.88
// Based on NVVM 20.0.0
//

.version 9.0
.target sm_100
.address_size 64

	// .globl	_Z26reduceWarpPrimitivesKernelPfS_
// _ZZ26reduceWarpPrimitivesKernelPfS_E2sA has been demoted

.visible .entry _Z26reduceWarpPrimitivesKernelPfS_(
	.param .u64 .ptr .align 1 _Z26reduceWarpPrimitivesKernelPfS__param_0,
	.param .u64 .ptr .align 1 _Z26reduceWarpPrimitivesKernelPfS__param_1
)
{
	.reg .pred 	%p<12>;
	.reg .b32 	%r<18>;
	.reg .b32 	%f<44>;
	.reg .b64 	%rd<7>;
	// demoted variable
	.shared .align 4 .b8 _ZZ26reduceWarpPrimitivesKernelPfS_E2sA[4096];
	ld.param.u64 	%rd2, [_Z26reduceWarpPrimitivesKernelPfS__param_0];
	ld.param.u64 	%rd1, [_Z26reduceWarpPrimitivesKernelPfS__param_1];
	mov.u32 	%r1, %tid.x;
	mov.u32 	%r3, %ctaid.x;
	shl.b32 	%r4, %r3, 13;
	or.b32  	%r5, %r4, %r1;
	cvta.to.global.u64 	%rd3, %rd2;
	mul.wide.s32 	%rd4, %r5, 4;
	add.s64 	%rd5, %rd3, %rd4;
	ld.global.f32 	%f1, [%rd5];
	add.f32 	%f2, %f1, 0f00000000;
	ld.global.f32 	%f3, [%rd5+4096];
	add.f32 	%f4, %f2, %f3;
	ld.global.f32 	%f5, [%rd5+8192];
	add.f32 	%f6, %f4, %f5;
	ld.global.f32 	%f7, [%rd5+12288];
	add.f32 	%f8, %f6, %f7;
	ld.global.f32 	%f9, [%rd5+16384];
	add.f32 	%f10, %f8, %f9;
	ld.global.f32 	%f11, [%rd5+20480];
	add.f32 	%f12, %f10, %f11;
	ld.global.f32 	%f13, [%rd5+24576];
	add.f32 	%f14, %f12, %f13;
	ld.global.f32 	%f15, [%rd5+28672];
	add.f32 	%f16, %f14, %f15;
	shl.b32 	%r6, %r1, 2;
	mov.u32 	%r7, _ZZ26reduceWarpPrimitivesKernelPfS_E2sA;
	add.s32 	%r2, %r7, %r6;
	st.shared.f32 	[%r2], %f16;
	bar.sync 	0;
	setp.gt.u32 	%p1, %r1, 511;
	@%p1 bra 	$L__BB0_2;
	ld.shared.f32 	%f17, [%r2+2048];
	ld.shared.f32 	%f18, [%r2];
	add.f32 	%f19, %f17, %f18;
	st.shared.f32 	[%r2], %f19;
$L__BB0_2:
	bar.sync 	0;
	setp.gt.u32 	%p2, %r1, 255;
	@%p2 bra 	$L__BB0_4;
	ld.shared.f32 	%f20, [%r2+1024];
	ld.shared.f32 	%f21, [%r2];
	add.f32 	%f22, %f20, %f21;
	st.shared.f32 	[%r2], %f22;
$L__BB0_4:
	bar.sync 	0;
	setp.gt.u32 	%p3, %r1, 127;
	@%p3 bra 	$L__BB0_6;
	ld.shared.f32 	%f23, [%r2+512];
	ld.shared.f32 	%f24, [%r2];
	add.f32 	%f25, %f23, %f24;
	st.shared.f32 	[%r2], %f25;
$L__BB0_6:
	bar.sync 	0;
	setp.gt.u32 	%p4, %r1, 63;
	@%p4 bra 	$L__BB0_8;
	ld.shared.f32 	%f26, [%r2+256];
	ld.shared.f32 	%f27, [%r2];
	add.f32 	%f28, %f26, %f27;
	st.shared.f32 	[%r2], %f28;
$L__BB0_8:
	bar.sync 	0;
	setp.gt.u32 	%p5, %r1, 31;
	@%p5 bra 	$L__BB0_11;
	ld.shared.f32 	%f29, [%r2+128];
	ld.shared.f32 	%f30, [%r2];
	add.f32 	%f31, %f29, %f30;
	st.shared.f32 	[%r2], %f31;
	mov.b32 	%r8, %f31;
	shfl.sync.down.b32	%r9|%p6, %r8, 16, 31, -1;
	mov.b32 	%f32, %r9;
	add.f32 	%f33, %f31, %f32;
	mov.b32 	%r10, %f33;
	shfl.sync.down.b32	%r11|%p7, %r10, 8, 31, -1;
	mov.b32 	%f34, %r11;
	add.f32 	%f35, %f33, %f34;
	mov.b32 	%r12, %f35;
	shfl.sync.down.b32	%r13|%p8, %r12, 4, 31, -1;
	mov.b32 	%f36, %r13;
	add.f32 	%f37, %f35, %f36;
	mov.b32 	%r14, %f37;
	shfl.sync.down.b32	%r15|%p9, %r14, 2, 31, -1;
	mov.b32 	%f38, %r15;
	add.f32 	%f39, %f37, %f38;
	mov.b32 	%r16, %f39;
	shfl.sync.down.b32	%r17|%p10, %r16, 1, 31, -1;
	mov.b32 	%f40, %r17;
	add.f32 	%f41, %f39, %f40;
	st.shared.f32 	[%r2], %f41;
	setp.ne.s32 	%p11, %r1, 0;
	@%p11 bra 	$L__BB0_11;
	ld.shared.f32 	%f42, [_ZZ26reduceWarpPrimitivesKernelPfS_E2sA];
	cvta.to.global.u64 	%rd6, %rd1;
	atom.global.add.f32 	%f43, [%rd6], %f42;
$L__BB0_11:
	ret;

}


// ===== COMPILED SASS (sm_100) =====

	.target	sm_100

	.elftype	@"ET_EXEC"


//--------------------- .note.nv.tkinfo           --------------------------
	.section	.note.nv.tkinfo,"",@"SHT_NOTE"
	.sectionflags	@"SHF_NOTE_NV_TKINFO"
	.tkinfo
        /*0018*/ 	.word	0x00000002
        /*0030*/ 	.string	""
        /*0030*/ 	.string	"ptxas"
        /*0030*/ 	.string	"Cuda compilation tools, release 13.0, V13.0.88"
        /*0030*/ 	.string	"Build cuda_13.0.r13.0/compiler.36424714_0"
        /*0030*/ 	.string	"-arch sm_100 -m 64 "



//--------------------- .note.nv.cuinfo           --------------------------
	.section	.note.nv.cuinfo,"",@"SHT_NOTE"
	.sectionflags	@"SHF_NOTE_NV_CUINFO"
        /*0018*/ 	.short	0x0002
        /*001a*/ 	.short	0x0064
        /*001c*/ 	.short	0x0082
	.zero		2


//--------------------- .nv.info                  --------------------------
	.section	.nv.info,"",@"SHT_CUDA_INFO"
	.align	4


	//----- nvinfo : EIATTR_REGCOUNT
	.align		4
        /*0000*/ 	.byte	0x04, 0x2f
        /*0002*/ 	.short	(.L_1 - .L_0)
	.align		4
.L_0:
        /*0004*/ 	.word	index@(_Z26reduceWarpPrimitivesKernelPfS_)
        /*0008*/ 	.word	0x00000012


	//----- nvinfo : EIATTR_FRAME_SIZE
	.align		4
.L_1:
        /*000c*/ 	.byte	0x04, 0x11
        /*000e*/ 	.short	(.L_3 - .L_2)
	.align		4
.L_2:
        /*0010*/ 	.word	index@(_Z26reduceWarpPrimitivesKernelPfS_)
        /*0014*/ 	.word	0x00000000


	//----- nvinfo : EIATTR_MIN_STACK_SIZE
	.align		4
.L_3:
        /*0018*/ 	.byte	0x04, 0x12
        /*001a*/ 	.short	(.L_5 - .L_4)
	.align		4
.L_4:
        /*001c*/ 	.word	index@(_Z26reduceWarpPrimitivesKernelPfS_)
        /*0020*/ 	.word	0x00000000
.L_5:


//--------------------- .nv.compat                --------------------------
	.section	.nv.compat,"",@"SHT_CUDA_COMPAT_INFO"
	.align	4
        /*0000*/ 	.byte	0x02, 0x09, 0x00, 0x00, 0x02, 0x02, 0x01, 0x00, 0x02, 0x05, 0x05, 0x00, 0x03, 0x07, 0x01, 0x01
        /*0010*/ 	.byte	0x02, 0x03, 0x00, 0x00, 0x02, 0x06, 0x01, 0x00, 0x04, 0x0b, 0x08, 0x00, 0x09, 0x00, 0x00, 0x00
        /*0020*/ 	.byte	0x00, 0x00, 0x00, 0x00


//--------------------- .nv.info._Z26reduceWarpPrimitivesKernelPfS_ --------------------------
	.section	.nv.info._Z26reduceWarpPrimitivesKernelPfS_,"",@"SHT_CUDA_INFO"
	.sectionflags	@""
	.align	4


	//----- nvinfo : EIATTR_CUDA_API_VERSION
	.align		4
        /*0000*/ 	.byte	0x04, 0x37
        /*0002*/ 	.short	(.L_7 - .L_6)
.L_6:
        /*0004*/ 	.word	0x00000082


	//----- nvinfo : EIATTR_KPARAM_INFO
	.align		4
.L_7:
        /*0008*/ 	.byte	0x04, 0x17
        /*000a*/ 	.short	(.L_9 - .L_8)
.L_8:
        /*000c*/ 	.word	0x00000000
        /*0010*/ 	.short	0x0001
        /*0012*/ 	.short	0x0008
        /*0014*/ 	.byte	0x00, 0xf5, 0x21, 0x00


	//----- nvinfo : EIATTR_KPARAM_INFO
	.align		4
.L_9:
        /*0018*/ 	.byte	0x04, 0x17
        /*001a*/ 	.short	(.L_11 - .L_10)
.L_10:
        /*001c*/ 	.word	0x00000000
        /*0020*/ 	.short	0x0000
        /*0022*/ 	.short	0x0000
        /*0024*/ 	.byte	0x00, 0xf5, 0x21, 0x00


	//----- nvinfo : EIATTR_SPARSE_MMA_MASK
	.align		4
.L_11:
        /*0028*/ 	.byte	0x03, 0x50
        /*002a*/ 	.short	0x0000


	//----- nvinfo : EIATTR_MAXREG_COUNT
	.align		4
        /*002c*/ 	.byte	0x03, 0x1b
        /*002e*/ 	.short	0x00ff


	//----- nvinfo : EIATTR_NUM_BARRIERS
	.align		4
        /*0030*/ 	.byte	0x02, 0x4c
        /*0032*/ 	.byte	0x01
	.zero		1


	//----- nvinfo : EIATTR_MERCURY_ISA_VERSION
	.align		4
        /*0034*/ 	.byte	0x03, 0x5f
        /*0036*/ 	.short	0x0101


	//----- nvinfo : EIATTR_COOP_GROUP_MASK_REGIDS
	.align		4
        /*0038*/ 	.byte	0x04, 0x29
        /*003a*/ 	.short	(.L_13 - .L_12)


	//   ....[0]....
.L_12:
        /*003c*/ 	.word	0xffffffff


	//   ....[1]....
        /*0040*/ 	.word	0xffffffff


	//   ....[2]....
        /*0044*/ 	.word	0xffffffff


	//   ....[3]....
        /*0048*/ 	.word	0xffffffff


	//   ....[4]....
        /*004c*/ 	.word	0xffffffff


	//----- nvinfo : EIATTR_COOP_GROUP_INSTR_OFFSETS
	.align		4
.L_13:
        /*0050*/ 	.byte	0x04, 0x28
        /*0052*/ 	.short	(.L_15 - .L_14)


	//   ....[0]....
.L_14:
        /*0054*/ 	.word	0x000003c0


	//   ....[1]....
        /*0058*/ 	.word	0x000003e0


	//   ....[2]....
        /*005c*/ 	.word	0x00000400


	//   ....[3]....
        /*0060*/ 	.word	0x00000420


	//   ....[4]....
        /*0064*/ 	.word	0x00000440


	//----- nvinfo : EIATTR_VRC_CTA_INIT_COUNT
	.align		4
.L_15:
        /*0068*/ 	.byte	0x02, 0x4a
	.zero		1
	.zero		1


	//----- nvinfo : EIATTR_EXIT_INSTR_OFFSETS
	.align		4
        /*006c*/ 	.byte	0x04, 0x1c
        /*006e*/ 	.short	(.L_17 - .L_16)


	//   ....[0]....
.L_16:
        /*0070*/ 	.word	0x00000370


	//   ....[1]....
        /*0074*/ 	.word	0x00000470


	//   ....[2]....
        /*0078*/ 	.word	0x000004b0


	//----- nvinfo : EIATTR_CBANK_PARAM_SIZE
	.align		4
.L_17:
        /*007c*/ 	.byte	0x03, 0x19
        /*007e*/ 	.short	0x0010


	//----- nvinfo : EIATTR_PARAM_CBANK
	.align		4
        /*0080*/ 	.byte	0x04, 0x0a
        /*0082*/ 	.short	(.L_19 - .L_18)
	.align		4
.L_18:
        /*0084*/ 	.word	index@(.nv.constant0._Z26reduceWarpPrimitivesKernelPfS_)
        /*0088*/ 	.short	0x0380
        /*008a*/ 	.short	0x0010


	//----- nvinfo : EIATTR_SW_WAR
	.align		4
.L_19:
        /*008c*/ 	.byte	0x04, 0x36
        /*008e*/ 	.short	(.L_21 - .L_20)
.L_20:
        /*0090*/ 	.word	0x00000008
.L_21:


//--------------------- .nv.callgraph             --------------------------
	.section	.nv.callgraph,"",@"SHT_CUDA_CALLGRAPH"
	.align	4
	.sectionentsize	8
	.align		4
        /*0000*/ 	.word	0x00000000
	.align		4
        /*0004*/ 	.word	0xffffffff
	.align		4
        /*0008*/ 	.word	0x00000000
	.align		4
        /*000c*/ 	.word	0xfffffffe
	.align		4
        /*0010*/ 	.word	0x00000000
	.align		4
        /*0014*/ 	.word	0xfffffffd
	.align		4
        /*0018*/ 	.word	0x00000000
	.align		4
        /*001c*/ 	.word	0xfffffffc


//--------------------- .text._Z26reduceWarpPrimitivesKernelPfS_ --------------------------
	.section	.text._Z26reduceWarpPrimitivesKernelPfS_,"ax",@progbits
	.align	128
        .global         _Z26reduceWarpPrimitivesKernelPfS_
        .type           _Z26reduceWarpPrimitivesKernelPfS_,@function
        .size           _Z26reduceWarpPrimitivesKernelPfS_,(.L_x_1 - _Z26reduceWarpPrimitivesKernelPfS_)
        .other          _Z26reduceWarpPrimitivesKernelPfS_,@"STO_CUDA_ENTRY STV_DEFAULT"
_Z26reduceWarpPrimitivesKernelPfS_:
.text._Z26reduceWarpPrimitivesKernelPfS_:
[----:B------:R-:W-:Y:S01]  /*0000*/  LDC R1, c[0x0][0x37c] ;  /* 0x0000df00ff017b82 */ /* 0x000fe20000000800 */
[----:B------:R-:W0:Y:S07]  /*0010*/  S2R R6, SR_TID.X ;  /* 0x0000000000067919 */ /* 0x000e2e0000002100 */
[----:B------:R-:W1:Y:S01]  /*0020*/  S2UR UR4, SR_CTAID.X ;  /* 0x00000000000479c3 */ /* 0x000e620000002500 */
[----:B------:R-:W2:Y:S07]  /*0030*/  LDCU.64 UR6, c[0x0][0x358] ;  /* 0x00006b00ff0677ac */ /* 0x000eae0008000a00 */
[----:B------:R-:W3:Y:S01]  /*0040*/  LDC.64 R2, c[0x0][0x380] ;  /* 0x0000e000ff027b82 */ /* 0x000ee20000000a00 */
[----:B-1----:R-:W-:-:S06]  /*0050*/  USHF.L.U32 UR4, UR4, 0xd, URZ ;  /* 0x0000000d04047899 */ /* 0x002fcc00080006ff */
[----:B0-----:R-:W-:-:S05]  /*0060*/  LOP3.LUT R5, R6, UR4, RZ, 0xfc, !PT ;  /* 0x0000000406057c12 */ /* 0x001fca000f8efcff */
[----:B---3--:R-:W-:-:S05]  /*0070*/  IMAD.WIDE R2, R5, 0x4, R2 ;  /* 0x0000000405027825 */ /* 0x008fca00078e0202 */
[----:B--2---:R-:W2:Y:S04]  /*0080*/  LDG.E R0, desc[UR6][R2.64] ;  /* 0x0000000602007981 */ /* 0x004ea8000c1e1900 */
[----:B------:R-:W3:Y:S04]  /*0090*/  LDG.E R5, desc[UR6][R2.64+0x1000] ;  /* 0x0010000602057981 */ /* 0x000ee8000c1e1900 */
[----:B------:R-:W4:Y:S04]  /*00a0*/  LDG.E R7, desc[UR6][R2.64+0x2000] ;  /* 0x0020000602077981 */ /* 0x000f28000c1e1900 */
[----:B------:R-:W5:Y:S04]  /*00b0*/  LDG.E R9, desc[UR6][R2.64+0x3000] ;  /* 0x0030000602097981 */ /* 0x000f68000c1e1900 */
[----:B------:R-:W5:Y:S04]  /*00c0*/  LDG.E R11, desc[UR6][R2.64+0x4000] ;  /* 0x00400006020b7981 */ /* 0x000f68000c1e1900 */
[----:B------:R-:W5:Y:S04]  /*00d0*/  LDG.E R13, desc[UR6][R2.64+0x5000] ;  /* 0x00500006020d7981 */ /* 0x000f68000c1e1900 */
[----:B------:R-:W5:Y:S04]  /*00e0*/  LDG.E R15, desc[UR6][R2.64+0x6000] ;  /* 0x00600006020f7981 */ /* 0x000f68000c1e1900 */
[----:B------:R-:W5:Y:S01]  /*00f0*/  LDG.E R4, desc[UR6][R2.64+0x7000] ;  /* 0x0070000602047981 */ /* 0x000f62000c1e1900 */
[----:B------:R-:W0:Y:S01]  /*0100*/  S2UR UR5, SR_CgaCtaId ;  /* 0x00000000000579c3 */ /* 0x000e220000008800 */
[----:B------:R-:W-:Y:S01]  /*0110*/  UMOV UR4, 0x400 ;  /* 0x0000040000047882 */ /* 0x000fe20000000000 */
[----:B------:R-:W-:-:S02]  /*0120*/  ISETP.GT.U32.AND P0, PT, R6, 0x1ff, PT ;  /* 0x000001ff0600780c */ /* 0x000fc40003f04070 */
[----:B------:R-:W-:Y:S01]  /*0130*/  ISETP.GT.U32.AND P1, PT, R6, 0xff, PT ;  /* 0x000000ff0600780c */ /* 0x000fe20003f24070 */
[----:B0-----:R-:W-:Y:S01]  /*0140*/  ULEA UR4, UR5, UR4, 0x18 ;  /* 0x0000000405047291 */ /* 0x001fe2000f8ec0ff */
[----:B--2---:R-:W-:-:S04]  /*0150*/  FADD R0, RZ, R0 ;  /* 0x00000000ff007221 */ /* 0x004fc80000000000 */
[----:B---3--:R-:W-:-:S04]  /*0160*/  FADD R0, R0, R5 ;  /* 0x0000000500007221 */ /* 0x008fc80000000000 */
[----:B----4-:R-:W-:-:S04]  /*0170*/  FADD R0, R0, R7 ;  /* 0x0000000700007221 */ /* 0x010fc80000000000 */
[----:B-----5:R-:W-:-:S04]  /*0180*/  FADD R0, R0, R9 ;  /* 0x0000000900007221 */ /* 0x020fc80000000000 */
[----:B------:R-:W-:-:S04]  /*0190*/  FADD R0, R0, R11 ;  /* 0x0000000b00007221 */ /* 0x000fc80000000000 */
[----:B------:R-:W-:-:S04]  /*01a0*/  FADD R0, R0, R13 ;  /* 0x0000000d00007221 */ /* 0x000fc80000000000 */
[----:B------:R-:W-:Y:S01]  /*01b0*/  FADD R15, R0, R15 ;  /* 0x0000000f000f7221 */ /* 0x000fe20000000000 */
[----:B------:R-:W-:-:S03]  /*01c0*/  LEA R0, R6, UR4, 0x2 ;  /* 0x0000000406007c11 */ /* 0x000fc6000f8e10ff */
[----:B------:R-:W-:-:S05]  /*01d0*/  FADD R15, R15, R4 ;  /* 0x000000040f0f7221 */ /* 0x000fca0000000000 */
[----:B------:R-:W-:Y:S01]  /*01e0*/  STS [R0], R15 ;  /* 0x0000000f00007388 */ /* 0x000fe20000000800 */
[----:B------:R-:W-:Y:S06]  /*01f0*/  BAR.SYNC.DEFER_BLOCKING 0x0 ;  /* 0x0000000000007b1d */ /* 0x000fec0000010000 */
[----:B------:R-:W-:Y:S04]  /*0200*/  @!P0 LDS R2, [R0+0x800] ;  /* 0x0008000000028984 */ /* 0x000fe80000000800 */
[----:B------:R-:W0:Y:S02]  /*0210*/  @!P0 LDS R3, [R0] ;  /* 0x0000000000038984 */ /* 0x000e240000000800 */
[----:B0-----:R-:W-:-:S05]  /*0220*/  @!P0 FADD R3, R2, R3 ;  /* 0x0000000302038221 */ /* 0x001fca0000000000 */
[----:B------:R-:W-:Y:S01]  /*0230*/  @!P0 STS [R0], R3 ;  /* 0x0000000300008388 */ /* 0x000fe20000000800 */
[----:B------:R-:W-:Y:S01]  /*0240*/  BAR.SYNC.DEFER_BLOCKING 0x0 ;  /* 0x0000000000007b1d */ /* 0x000fe20000010000 */
[----:B------:R-:W-:-:S05]  /*0250*/  ISETP.GT.U32.AND P0, PT, R6, 0x7f, PT ;  /* 0x0000007f0600780c */ /* 0x000fca0003f04070 */
        /* <DEDUP_REMOVED lines=15> */
[----:B------:R0:W-:Y:S01]  /*0350*/  @!P1 STS [R0], R3 ;  /* 0x0000000300009388 */ /* 0x0001e20000000800 */
[----:B------:R-:W-:Y:S06]  /*0360*/  BAR.SYNC.DEFER_BLOCKING 0x0 ;  /* 0x0000000000007b1d */ /* 0x000fec0000010000 */
[----:B------:R-:W-:Y:S05]  /*0370*/  @P0 EXIT ;  /* 0x000000000000094d */ /* 0x000fea0003800000 */
[----:B------:R-:W-:Y:S01]  /*0380*/  LDS R2, [R0+0x80] ;  /* 0x0000800000027984 */ /* 0x000fe20000000800 */
[----:B------:R-:W-:-:S03]  /*0390*/  ISETP.NE.AND P0, PT, R6, RZ, PT ;  /* 0x000000ff0600720c */ /* 0x000fc60003f05270 */
[----:B0-----:R-:W0:Y:S02]  /*03a0*/  LDS R3, [R0] ;  /* 0x0000000000037984 */ /* 0x001e240000000800 */
[----:B0-----:R-:W-:-:S05]  /*03b0*/  FADD R2, R2, R3 ;  /* 0x0000000302027221 */ /* 0x001fca0000000000 */
[----:B------:R-:W0:Y:S02]  /*03c0*/  SHFL.DOWN PT, R3, R2, 0x10, 0x1f ;  /* 0x0a001f0002037f89 */ /* 0x000e2400000e0000 */
        /* <DEDUP_REMOVED lines=9> */
[----:B------:R0:W-:Y:S01]  /*0460*/  STS [R0], R7 ;  /* 0x0000000700007388 */ /* 0x0001e20000000800 */
[----:B------:R-:W-:Y:S05]  /*0470*/  @P0 EXIT ;  /* 0x000000000000094d */ /* 0x000fea0003800000 */
[----:B------:R-:W1:Y:S01]  /*0480*/  LDS R5, [UR4] ;  /* 0x00000004ff057984 */ /* 0x000e620008000800 */
[----:B------:R-:W1:Y:S03]  /*0490*/  LDC.64 R2, c[0x0][0x388] ;  /* 0x0000e200ff027b82 */ /* 0x000e660000000a00 */
[----:B-1----:R-:W-:Y:S01]  /*04a0*/  REDG.E.ADD.F32.FTZ.RN.STRONG.GPU desc[UR6][R2.64], R5 ;  /* 0x00000005020079a6 */ /* 0x002fe2000c12f306 */
[----:B------:R-:W-:Y:S05]  /*04b0*/  EXIT ;  /* 0x000000000000794d */ /* 0x000fea0003800000 */
.L_x_0:
[----:B------:R-:W-:-:S00]  /*04c0*/  BRA `(.L_x_0) ;  /* 0xfffffffc00fc7947 */ /* 0x000fc0000383ffff */
[----:B------:R-:W-:-:S00]  /*04d0*/  NOP ;  /* 0x0000000000007918 */ /* 0x000fc00000000000 */
        /* <DEDUP_REMOVED lines=10> */
.L_x_1:


//--------------------- .nv.shared._Z26reduceWarpPrimitivesKernelPfS_ --------------------------
	.section	.nv.shared._Z26reduceWarpPrimitivesKernelPfS_,"aw",@nobits
	.sectionflags	@""
	.align	4
.nv.shared._Z26reduceWarpPrimitivesKernelPfS_:
	.zero		5120


//--------------------- .nv.shared.reserved.0     --------------------------
	.section	.nv.shared.reserved.0,"aw",@nobits
	.weak		__nv_reservedSMEM_offset_0_alias
	.size		__nv_reservedSMEM_offset_0_alias, 0, 64
	.other		__nv_reservedSMEM_offset_0_alias,@"STO_CUDA_RESERVED_SHARED STV_DEFAULT"
__nv_reservedSMEM_offset_0_alias:
	.zero		0
	.zero		64


//--------------------- .nv.constant0._Z26reduceWarpPrimitivesKernelPfS_ --------------------------
	.section	.nv.constant0._Z26reduceWarpPrimitivesKernelPfS_,"a",@progbits
	.sectionflags	@""
	.align	4
.nv.constant0._Z26reduceWarpPrimitivesKernelPfS_:
	.zero		912


//--------------------- SYMBOLS --------------------------

	.type		.nv.reservedSmem.offset0,@object
	.size		.nv.reservedSmem.offset0,0x4
	.type		.nv.reservedSmem.cap,@object
	.size		.nv.reservedSmem.cap,0x4
